//
// Generated by NVIDIA NVVM Compiler
//
// Compiler Build ID: CL-36424714
// Cuda compilation tools, release 13.0, V13.0.88
// Based on NVVM 20.0.0
//

.version 9.0
.target sm_100
.address_size 64

	// .globl	_Z17convolutionMatMulPfS_i

.visible .entry _Z17convolutionMatMulPfS_i(
	.param .u64 .ptr .align 1 _Z17convolutionMatMulPfS_i_param_0,
	.param .u64 .ptr .align 1 _Z17convolutionMatMulPfS_i_param_1,
	.param .u32 _Z17convolutionMatMulPfS_i_param_2
)
{


	ret;

}


// ===== COMPILED SASS (sm_100) =====

	.target	sm_100

	.elftype	@"ET_EXEC"


//--------------------- .note.nv.tkinfo           --------------------------
	.section	.note.nv.tkinfo,"",@"SHT_NOTE"
	.sectionflags	@"SHF_NOTE_NV_TKINFO"
	.tkinfo
        /*0018*/ 	.word	0x00000002
        /*0030*/ 	.string	""
        /*0030*/ 	.string	"ptxas"
        /*0030*/ 	.string	"Cuda compilation tools, release 13.0, V13.0.88"
        /*0030*/ 	.string	"Build cuda_13.0.r13.0/compiler.36424714_0"
        /*0030*/ 	.string	"-arch sm_100 -m 64 "



//--------------------- .note.nv.cuinfo           --------------------------
	.section	.note.nv.cuinfo,"",@"SHT_NOTE"
	.sectionflags	@"SHF_NOTE_NV_CUINFO"
        /*0018*/ 	.short	0x0002
        /*001a*/ 	.short	0x0064
        /*001c*/ 	.short	0x0082
	.zero		2


//--------------------- .nv.info                  --------------------------
	.section	.nv.info,"",@"SHT_CUDA_INFO"
	.align	4


	//----- nvinfo : EIATTR_REGCOUNT
	.align		4
        /*0000*/ 	.byte	0x04, 0x2f
        /*0002*/ 	.short	(.L_1 - .L_0)
	.align		4
.L_0:
        /*0004*/ 	.word	index@(_Z17convolutionMatMulPfS_i)
        /*0008*/ 	.word	0x00000004


	//----- nvinfo : EIATTR_FRAME_SIZE
	.align		4
.L_1:
        /*000c*/ 	.byte	0x04, 0x11
        /*000e*/ 	.short	(.L_3 - .L_2)
	.align		4
.L_2:
        /*0010*/ 	.word	index@(_Z17convolutionMatMulPfS_i)
        /*0014*/ 	.word	0x00000000


	//----- nvinfo : EIATTR_MIN_STACK_SIZE
	.align		4
.L_3:
        /*0018*/ 	.byte	0x04, 0x12
        /*001a*/ 	.short	(.L_5 - .L_4)
	.align		4
.L_4:
        /*001c*/ 	.word	index@(_Z17convolutionMatMulPfS_i)
        /*0020*/ 	.word	0x00000000
.L_5:


//--------------------- .nv.compat                --------------------------
	.section	.nv.compat,"",@"SHT_CUDA_COMPAT_INFO"
	.align	4
        /*0000*/ 	.byte	0x02, 0x09, 0x00, 0x00, 0x02, 0x02, 0x01, 0x00, 0x02, 0x05, 0x05, 0x00, 0x03, 0x07, 0x01, 0x01
        /*0010*/ 	.byte	0x02, 0x03, 0x00, 0x00, 0x02, 0x06, 0x01, 0x00, 0x04, 0x0b, 0x08, 0x00, 0x09, 0x00, 0x00, 0x00
        /*0020*/ 	.byte	0x00, 0x00, 0x00, 0x00


//--------------------- .nv.info._Z17convolutionMatMulPfS_i --------------------------
	.section	.nv.info._Z17convolutionMatMulPfS_i,"",@"SHT_CUDA_INFO"
	.sectionflags	@""
	.align	4


	//----- nvinfo : EIATTR_CUDA_API_VERSION
	.align		4
        /*0000*/ 	.byte	0x04, 0x37
        /*0002*/ 	.short	(.L_7 - .L_6)
.L_6:
        /*0004*/ 	.word	0x00000082


	//----- nvinfo : EIATTR_KPARAM_INFO
	.align		4
.L_7:
        /*0008*/ 	.byte	0x04, 0x17
        /*000a*/ 	.short	(.L_9 - .L_8)
.L_8:
        /*000c*/ 	.word	0x00000000
        /*0010*/ 	.short	0x0002
        /*0012*/ 	.short	0x0010
        /*0014*/ 	.byte	0x00, 0xf0, 0x11, 0x00


	//----- nvinfo : EIATTR_KPARAM_INFO
	.align		4
.L_9:
        /*0018*/ 	.byte	0x04, 0x17
        /*001a*/ 	.short	(.L_11 - .L_10)
.L_10:
        /*001c*/ 	.word	0x00000000
        /*0020*/ 	.short	0x0001
        /*0022*/ 	.short	0x0008
        /*0024*/ 	.byte	0x00, 0xf5, 0x21, 0x00


	//----- nvinfo : EIATTR_KPARAM_INFO
	.align		4
.L_11:
        /*0028*/ 	.byte	0x04, 0x17
        /*002a*/ 	.short	(.L_13 - .L_12)
.L_12:
        /*002c*/ 	.word	0x00000000
        /*0030*/ 	.short	0x0000
        /*0032*/ 	.short	0x0000
        /*0034*/ 	.byte	0x00, 0xf5, 0x21, 0x00


	//----- nvinfo : EIATTR_SPARSE_MMA_MASK
	.align		4
.L_13:
        /*0038*/ 	.byte	0x03, 0x50
        /*003a*/ 	.short	0x0000


	//----- nvinfo : EIATTR_MAXREG_COUNT
	.align		4
        /*003c*/ 	.byte	0x03, 0x1b
        /*003e*/ 	.short	0x00ff


	//----- nvinfo : EIATTR_MERCURY_ISA_VERSION
	.align		4
        /*0040*/ 	.byte	0x03, 0x5f
        /*0042*/ 	.short	0x0101


	//----- nvinfo : EIATTR_VRC_CTA_INIT_COUNT
	.align		4
        /*0044*/ 	.byte	0x02, 0x4a
	.zero		1
	.zero		1


	//----- nvinfo : EIATTR_EXIT_INSTR_OFFSETS
	.align		4
        /*0048*/ 	.byte	0x04, 0x1c
        /*004a*/ 	.short	(.L_15 - .L_14)


	//   ....[0]....
.L_14:
        /*004c*/ 	.word	0x00000010


	//----- nvinfo : EIATTR_CBANK_PARAM_SIZE
	.align		4
.L_15:
        /*0050*/ 	.byte	0x03, 0x19
        /*0052*/ 	.short	0x0014


	//----- nvinfo : EIATTR_PARAM_CBANK
	.align		4
        /*0054*/ 	.byte	0x04, 0x0a
        /*0056*/ 	.short	(.L_17 - .L_16)
	.align		4
.L_16:
        /*0058*/ 	.word	index@(.nv.constant0._Z17convolutionMatMulPfS_i)
        /*005c*/ 	.short	0x0380
        /*005e*/ 	.short	0x0014


	//----- nvinfo : EIATTR_SW_WAR
	.align		4
.L_17:
        /*0060*/ 	.byte	0x04, 0x36
        /*0062*/ 	.short	(.L_19 - .L_18)
.L_18:
        /*0064*/ 	.word	0x00000008
.L_19:


//--------------------- .nv.callgraph             --------------------------
	.section	.nv.callgraph,"",@"SHT_CUDA_CALLGRAPH"
	.align	4
	.sectionentsize	8
	.align		4
        /*0000*/ 	.word	0x00000000
	.align		4
        /*0004*/ 	.word	0xffffffff
	.align		4
        /*0008*/ 	.word	0x00000000
	.align		4
        /*000c*/ 	.word	0xfffffffe
	.align		4
        /*0010*/ 	.word	0x00000000
	.align		4
        /*0014*/ 	.word	0xfffffffd
	.align		4
        /*0018*/ 	.word	0x00000000
	.align		4
        /*001c*/ 	.word	0xfffffffc


//--------------------- .text._Z17convolutionMatMulPfS_i --------------------------
	.section	.text._Z17convolutionMatMulPfS_i,"ax",@progbits
	.align	128
        .global         _Z17convolutionMatMulPfS_i
        .type           _Z17convolutionMatMulPfS_i,@function
        .size           _Z17convolutionMatMulPfS_i,(.L_x_1 - _Z17convolutionMatMulPfS_i)
        .other          _Z17convolutionMatMulPfS_i,@"STO_CUDA_ENTRY STV_DEFAULT"
_Z17convolutionMatMulPfS_i:
.text._Z17convolutionMatMulPfS_i:
[----:B------:R-:W-:Y:S01]  /*0000*/  LDC R1, c[0x0][0x37c] ;  /* 0x0000df00ff017b82 */ /* 0x000fe20000000800 */
[----:B------:R-:W-:Y:S05]  /*0010*/  EXIT ;  /* 0x000000000000794d */ /* 0x000fea0003800000 */
.L_x_0:
[----:B------:R-:W-:-:S00]  /*0020*/  BRA `(.L_x_0) ;  /* 0xfffffffc00fc7947 */ /* 0x000fc0000383ffff */
[----:B------:R-:W-:-:S00]  /*0030*/  NOP ;  /* 0x0000000000007918 */ /* 0x000fc00000000000 */
        /* <DEDUP_REMOVED lines=12> */
.L_x_1:


//--------------------- .nv.shared.reserved.0     --------------------------
	.section	.nv.shared.reserved.0,"aw",@nobits
	.weak		__nv_reservedSMEM_offset_0_alias
	.size		__nv_reservedSMEM_offset_0_alias, 0, 64
	.other		__nv_reservedSMEM_offset_0_alias,@"STO_CUDA_RESERVED_SHARED STV_DEFAULT"
__nv_reservedSMEM_offset_0_alias:
	.zero		0
	.zero		64


//--------------------- .nv.constant0._Z17convolutionMatMulPfS_i --------------------------
	.section	.nv.constant0._Z17convolutionMatMulPfS_i,"a",@progbits
	.sectionflags	@""
	.align	4
.nv.constant0._Z17convolutionMatMulPfS_i:
	.zero		916


//--------------------- SYMBOLS --------------------------

	.type		.nv.reservedSmem.offset0,@object
	.size		.nv.reservedSmem.offset0,0x4
